	.headerflags	@"EF_CUDA_TEXMODE_UNIFIED EF_CUDA_64BIT_ADDRESS EF_CUDA_ACCELERATORS EF_CUDA_SM90 EF_CUDA_VIRTUAL_SM(EF_CUDA_SM90)"
	.elftype	@"ET_EXEC"


//--------------------- .nv.info                  --------------------------
	.section	.nv.info,"",@"SHT_CUDA_INFO"
	.align	4


	//----- nvinfo : EIATTR_REGCOUNT
	.align		4
        /*0000*/ 	.byte	0x04, 0x2f
        /*0002*/ 	.short	(.L_1 - .L_0)
	.align		4
.L_0:
        /*0004*/ 	.word	index@(triton_poi_fused_avg_pool2d_67)
        /*0008*/ 	.word	0x0000001a


	//----- nvinfo : EIATTR_MIN_STACK_SIZE
	.align		4
.L_1:
        /*000c*/ 	.byte	0x04, 0x12
        /*000e*/ 	.short	(.L_3 - .L_2)
	.align		4
.L_2:
        /*0010*/ 	.word	index@(triton_poi_fused_avg_pool2d_67)
        /*0014*/ 	.word	0x00000000


	//----- nvinfo : EIATTR_FRAME_SIZE
	.align		4
.L_3:
        /*0018*/ 	.byte	0x04, 0x11
        /*001a*/ 	.short	(.L_5 - .L_4)
	.align		4
.L_4:
        /*001c*/ 	.word	index@(triton_poi_fused_avg_pool2d_67)
        /*0020*/ 	.word	0x00000000


	//----- nvinfo : EIATTR_MIN_STACK_SIZE
	.align		4
.L_5:
        /*0024*/ 	.byte	0x04, 0x12
        /*0026*/ 	.short	(.L_7 - .L_6)
	.align		4
.L_6:
        /*0028*/ 	.word	index@(triton_poi_fused_avg_pool2d_67)
        /*002c*/ 	.word	0x00000000
.L_7:


//--------------------- .nv.info.triton_poi_fused_avg_pool2d_67 --------------------------
	.section	.nv.info.triton_poi_fused_avg_pool2d_67,"",@"SHT_CUDA_INFO"
	.sectionflags	@""
	.align	4


	//----- nvinfo : EIATTR_CUDA_API_VERSION
	.align		4
        /*0000*/ 	.byte	0x04, 0x37
        /*0002*/ 	.short	(.L_9 - .L_8)
.L_8:
        /*0004*/ 	.word	0x0000007c


	//----- nvinfo : EIATTR_KPARAM_INFO
	.align		4
.L_9:
        /*0008*/ 	.byte	0x04, 0x17
        /*000a*/ 	.short	(.L_11 - .L_10)
.L_10:
        /*000c*/ 	.word	0x00000000
        /*0010*/ 	.short	0x0002
        /*0012*/ 	.short	0x0010
        /*0014*/ 	.byte	0x00, 0xf0, 0x11, 0x00


	//----- nvinfo : EIATTR_KPARAM_INFO
	.align		4
.L_11:
        /*0018*/ 	.byte	0x04, 0x17
        /*001a*/ 	.short	(.L_13 - .L_12)
.L_12:
        /*001c*/ 	.word	0x00000000
        /*0020*/ 	.short	0x0001
        /*0022*/ 	.short	0x0008
        /*0024*/ 	.byte	0x00, 0xf4, 0x21, 0x00


	//----- nvinfo : EIATTR_KPARAM_INFO
	.align		4
.L_13:
        /*0028*/ 	.byte	0x04, 0x17
        /*002a*/ 	.short	(.L_15 - .L_14)
.L_14:
        /*002c*/ 	.word	0x00000000
        /*0030*/ 	.short	0x0000
        /*0032*/ 	.short	0x0000
        /*0034*/ 	.byte	0x00, 0xf4, 0x21, 0x00


	//----- nvinfo : EIATTR_SPARSE_MMA_MASK
	.align		4
.L_15:
        /*0038*/ 	.byte	0x03, 0x50
        /*003a*/ 	.short	0x0000


	//----- nvinfo : EIATTR_MAXREG_COUNT
	.align		4
        /*003c*/ 	.byte	0x03, 0x1b
        /*003e*/ 	.short	0x00ff


	//----- nvinfo : EIATTR_EXIT_INSTR_OFFSETS
	.align		4
        /*0040*/ 	.byte	0x04, 0x1c
        /*0042*/ 	.short	(.L_17 - .L_16)


	//   ....[0]....
.L_16:
        /*0044*/ 	.word	0x00000680


	//   ....[1]....
        /*0048*/ 	.word	0x000006a0


	//----- nvinfo : EIATTR_REQNTID
	.align		4
.L_17:
        /*004c*/ 	.byte	0x04, 0x10
        /*004e*/ 	.short	(.L_19 - .L_18)
.L_18:
        /*0050*/ 	.word	0x00000080
        /*0054*/ 	.word	0x00000001
        /*0058*/ 	.word	0x00000001


	//----- nvinfo : EIATTR_CBANK_PARAM_SIZE
	.align		4
.L_19:
        /*005c*/ 	.byte	0x03, 0x19
        /*005e*/ 	.short	0x0014


	//----- nvinfo : EIATTR_PARAM_CBANK
	.align		4
        /*0060*/ 	.byte	0x04, 0x0a
        /*0062*/ 	.short	(.L_21 - .L_20)
	.align		4
.L_20:
        /*0064*/ 	.word	index@(.nv.constant0.triton_poi_fused_avg_pool2d_67)
        /*0068*/ 	.short	0x0210
        /*006a*/ 	.short	0x0014


	//----- nvinfo : EIATTR_SW_WAR
	.align		4
.L_21:
        /*006c*/ 	.byte	0x04, 0x36
        /*006e*/ 	.short	(.L_23 - .L_22)
.L_22:
        /*0070*/ 	.word	0x00000008
.L_23:


//--------------------- .nv.callgraph             --------------------------
	.section	.nv.callgraph,"",@"SHT_CUDA_CALLGRAPH"
	.align	4
	.sectionentsize	8
	.align		4
        /*0000*/ 	.word	0x00000000
	.align		4
        /*0004*/ 	.word	0xffffffff
	.align		4
        /*0008*/ 	.word	0x00000000
	.align		4
        /*000c*/ 	.word	0xfffffffe
	.align		4
        /*0010*/ 	.word	0x00000000
	.align		4
        /*0014*/ 	.word	0xfffffffd
	.align		4
        /*0018*/ 	.word	0x00000000
	.align		4
        /*001c*/ 	.word	0xfffffffc


//--------------------- .text.triton_poi_fused_avg_pool2d_67 --------------------------
	.section	.text.triton_poi_fused_avg_pool2d_67,"ax",@progbits
	.align	128
        .global         triton_poi_fused_avg_pool2d_67
        .type           triton_poi_fused_avg_pool2d_67,@function
        .size           triton_poi_fused_avg_pool2d_67,(.L_x_1 - triton_poi_fused_avg_pool2d_67)
        .other          triton_poi_fused_avg_pool2d_67,@"STO_CUDA_ENTRY STV_DEFAULT"
triton_poi_fused_avg_pool2d_67:
.text.triton_poi_fused_avg_pool2d_67:
[----:B------:R-:W0:Y:S01]  /*0000*/  LDC R1, c[0x0][0x28] ;  /* 0x00000a00ff017b82 */ /* 0x000e220000000800 */
[----:B------:R-:W1:Y:S01]  /*0010*/  S2R R9, SR_TID.X ;  /* 0x0000000000097919 */ /* 0x000e620000002100 */
[----:B------:R-:W-:Y:S01]  /*0020*/  IMAD.MOV.U32 R10, RZ, RZ, RZ ;  /* 0x000000ffff0a7224 */ /* 0x000fe200078e00ff */
[----:B------:R-:W-:Y:S01]  /*0030*/  ULDC.64 UR4, c[0x0][0x208] ;  /* 0x0000820000047ab9 */ /* 0x000fe20000000a00 */
[----:B------:R-:W2:Y:S01]  /*0040*/  S2R R0, SR_CTAID.X ;  /* 0x0000000000007919 */ /* 0x000ea20000002500 */
[----:B-1----:R-:W-:-:S05]  /*0050*/  LOP3.LUT R9, R9, 0x7f, RZ, 0xc0, !PT ;  /* 0x0000007f09097812 */ /* 0x002fca00078ec0ff */
[----:B--2---:R-:W-:-:S04]  /*0060*/  IMAD R9, R0, 0x80, R9 ;  /* 0x0000008000097824 */ /* 0x004fc800078e0209 */
[C---:B------:R-:W-:Y:S01]  /*0070*/  IMAD.HI R0, R9.reuse, 0x3e0f83e1, RZ ;  /* 0x3e0f83e109007827 */ /* 0x040fe200078e02ff */
[----:B------:R-:W-:-:S03]  /*0080*/  ISETP.GE.AND P4, PT, R9, 0x4200, PT ;  /* 0x000042000900780c */ /* 0x000fc60003f86270 */
[C---:B------:R-:W-:Y:S01]  /*0090*/  VIADD R7, R9.reuse, 0xfffff7c0 ;  /* 0xfffff7c009077836 */ /* 0x040fe20000000000 */
[----:B------:R-:W-:Y:S01]  /*00a0*/  SHF.R.U32.HI R3, RZ, 0x1f, R0 ;  /* 0x0000001fff037819 */ /* 0x000fe20000011600 */
[----:B------:R-:W-:-:S03]  /*00b0*/  VIADD R21, R9, 0xfffffbe0 ;  /* 0xfffffbe009157836 */ /* 0x000fc60000000000 */
[CC--:B------:R-:W-:Y:S02]  /*00c0*/  LEA.HI.SX32 R4, R0.reuse, R3.reuse, 0x18 ;  /* 0x0000000300047211 */ /* 0x0c0fe400078fc2ff */
[----:B------:R-:W-:Y:S02]  /*00d0*/  LEA.HI.SX32 R11, R0, R3, 0x17 ;  /* 0x00000003000b7211 */ /* 0x000fe400078fbaff */
[----:B------:R-:W-:Y:S01]  /*00e0*/  LEA.HI R5, R4, R4, RZ, 0x1 ;  /* 0x0000000404057211 */ /* 0x000fe200078f08ff */
[----:B------:R-:W1:Y:S01]  /*00f0*/  LDC.64 R2, c[0x0][0x210] ;  /* 0x00008400ff027b82 */ /* 0x000e620000000a00 */
[----:B------:R-:W-:Y:S02]  /*0100*/  LEA.HI R0, R11, R11, RZ, 0x1 ;  /* 0x0000000b0b007211 */ /* 0x000fe400078f08ff */
[----:B------:R-:W-:Y:S02]  /*0110*/  LOP3.LUT R5, R5, 0xfffffffe, RZ, 0xc0, !PT ;  /* 0xfffffffe05057812 */ /* 0x000fe400078ec0ff */
[----:B------:R-:W-:-:S03]  /*0120*/  LOP3.LUT R6, R0, 0xfffffffe, RZ, 0xc0, !PT ;  /* 0xfffffffe00067812 */ /* 0x000fc600078ec0ff */
[----:B------:R-:W-:Y:S02]  /*0130*/  IMAD.IADD R0, R4, 0x1, -R5 ;  /* 0x0000000104007824 */ /* 0x000fe400078e0a05 */
[----:B------:R-:W-:-:S03]  /*0140*/  IMAD.IADD R11, R11, 0x1, -R6 ;  /* 0x000000010b0b7824 */ /* 0x000fc600078e0a06 */
[C---:B------:R-:W-:Y:S02]  /*0150*/  ISETP.GT.AND P0, PT, R0.reuse, -0x1, PT ;  /* 0xffffffff0000780c */ /* 0x040fe40003f04270 */
[C---:B------:R-:W-:Y:S02]  /*0160*/  ISETP.GT.AND P6, PT, R0.reuse, RZ, PT ;  /* 0x000000ff0000720c */ /* 0x040fe40003fc4270 */
[----:B------:R-:W-:Y:S02]  /*0170*/  ISETP.GT.AND P0, PT, R11, RZ, P0 ;  /* 0x000000ff0b00720c */ /* 0x000fe40000704270 */
[----:B------:R-:W-:Y:S02]  /*0180*/  ISETP.LT.AND P3, PT, R0, 0x1, !P4 ;  /* 0x000000010000780c */ /* 0x000fe40006761270 */
[----:B------:R-:W-:Y:S02]  /*0190*/  ISETP.LT.AND P5, PT, R9, 0x4200, P0 ;  /* 0x000042000900780c */ /* 0x000fe400007a1270 */
[----:B------:R-:W-:Y:S01]  /*01a0*/  ISETP.GT.AND P2, PT, R11, RZ, P6 ;  /* 0x000000ff0b00720c */ /* 0x000fe20003744270 */
[----:B-1----:R-:W-:Y:S01]  /*01b0*/  IMAD.WIDE R6, R7, 0x4, R2 ;  /* 0x0000000407067825 */ /* 0x002fe200078e0202 */
[----:B------:R-:W-:-:S02]  /*01c0*/  ISETP.GT.AND P1, PT, R11, RZ, P3 ;  /* 0x000000ff0b00720c */ /* 0x000fc40001f24270 */
[C---:B------:R-:W-:Y:S02]  /*01d0*/  ISETP.LT.AND P2, PT, R9.reuse, 0x4200, P2 ;  /* 0x000042000900780c */ /* 0x040fe40001741270 */
[----:B------:R-:W-:Y:S01]  /*01e0*/  CS2R R16, SRZ ;  /* 0x0000000000107805 */ /* 0x000fe2000001ff00 */
[----:B------:R-:W-:Y:S02]  /*01f0*/  VIADD R5, R9, 0xfffff3a0 ;  /* 0xfffff3a009057836 */ /* 0x000fe40000000000 */
[--C-:B------:R-:W-:Y:S02]  /*0200*/  IMAD.WIDE R20, R21, 0x4, R2.reuse ;  /* 0x0000000415147825 */ /* 0x100fe400078e0202 */
[----:B------:R1:W2:Y:S01]  /*0210*/  @P5 LDG.E R10, desc[UR4][R6.64] ;  /* 0x00000004060a5981 */ /* 0x0002a2000c1e1900 */
[----:B------:R-:W-:Y:S01]  /*0220*/  CS2R R18, SRZ ;  /* 0x0000000000127805 */ /* 0x000fe2000001ff00 */
[----:B------:R-:W-:Y:S02]  /*0230*/  IMAD.WIDE R4, R5, 0x4, R2 ;  /* 0x0000000405047825 */ /* 0x000fe400078e0202 */
[----:B------:R-:W3:Y:S04]  /*0240*/  @P1 LDG.E R16, desc[UR4][R20.64] ;  /* 0x0000000414101981 */ /* 0x000ee8000c1e1900 */
[----:B------:R4:W5:Y:S01]  /*0250*/  @P2 LDG.E R19, desc[UR4][R4.64] ;  /* 0x0000000404132981 */ /* 0x000962000c1e1900 */
[C---:B------:R-:W-:Y:S01]  /*0260*/  ISETP.GT.AND P0, PT, R11.reuse, -0x1, P6 ;  /* 0xffffffff0b00780c */ /* 0x040fe20003704270 */
[----:B------:R-:W-:Y:S01]  /*0270*/  IMAD.MOV.U32 R8, RZ, RZ, RZ ;  /* 0x000000ffff087224 */ /* 0x000fe200078e00ff */
[----:B-1----:R-:W-:-:S02]  /*0280*/  LOP3.LUT R6, R11, R0, RZ, 0xfc, !PT ;  /* 0x000000000b067212 */ /* 0x002fc400078efcff */
[----:B------:R-:W-:Y:S02]  /*0290*/  ISETP.LT.AND P0, PT, R9, 0x4200, P0 ;  /* 0x000042000900780c */ /* 0x000fe40000701270 */
[----:B------:R-:W-:Y:S02]  /*02a0*/  CS2R R14, SRZ ;  /* 0x00000000000e7805 */ /* 0x000fe4000001ff00 */
[----:B------:R-:W-:Y:S01]  /*02b0*/  ISETP.GT.AND P3, PT, R11, -0x1, P3 ;  /* 0xffffffff0b00780c */ /* 0x000fe20001f64270 */
[----:B----4-:R-:W-:Y:S02]  /*02c0*/  VIADD R4, R0, 0x2 ;  /* 0x0000000200047836 */ /* 0x010fe40000000000 */
[----:B------:R-:W-:-:S04]  /*02d0*/  IMAD.WIDE R12, R9, 0x4, R2 ;  /* 0x00000004090c7825 */ /* 0x000fc800078e0202 */
[----:B------:R-:W-:Y:S02]  /*02e0*/  VIADD R7, R9, 0x420 ;  /* 0x0000042009077836 */ /* 0x000fe40000000000 */
[----:B------:R1:W4:Y:S02]  /*02f0*/  @P0 LDG.E R8, desc[UR4][R20.64] ;  /* 0x0000000414080981 */ /* 0x000324000c1e1900 */
[----:B-1----:R-:W-:Y:S01]  /*0300*/  SEL R20, R4, 0x3, !P6 ;  /* 0x0000000304147807 */ /* 0x002fe20007000000 */
[----:B------:R-:W-:-:S04]  /*0310*/  IMAD.WIDE R4, R7, 0x4, R2 ;  /* 0x0000000407047825 */ /* 0x000fc800078e0202 */
[C---:B------:R-:W-:Y:S01]  /*0320*/  VIADD R7, R9.reuse, 0x840 ;  /* 0x0000084009077836 */ /* 0x040fe20000000000 */
[----:B------:R-:W4:Y:S01]  /*0330*/  @P3 LDG.E R17, desc[UR4][R4.64] ;  /* 0x0000000404113981 */ /* 0x000f22000c1e1900 */
[----:B------:R-:W-:Y:S02]  /*0340*/  VIADD R23, R9, 0xc60 ;  /* 0x00000c6009177836 */ /* 0x000fe40000000000 */
[----:B------:R-:W-:Y:S01]  /*0350*/  IMAD.MOV.U32 R22, RZ, RZ, RZ ;  /* 0x000000ffff167224 */ /* 0x000fe200078e00ff */
[----:B--2---:R-:W-:Y:S02]  /*0360*/  SEL R10, R10, RZ, P5 ;  /* 0x000000ff0a0a7207 */ /* 0x004fe40002800000 */
[----:B------:R-:W-:Y:S02]  /*0370*/  ISETP.GT.AND P5, PT, R6, -0x1, !P4 ;  /* 0xffffffff0600780c */ /* 0x000fe400067a4270 */
[----:B---3--:R-:W-:Y:S02]  /*0380*/  SEL R16, R16, RZ, P1 ;  /* 0x000000ff10107207 */ /* 0x008fe40000800000 */
[C---:B------:R-:W-:Y:S01]  /*0390*/  ISETP.LT.AND P1, PT, R11.reuse, 0x1, !P4 ;  /* 0x000000010b00780c */ /* 0x040fe20006721270 */
[----:B------:R-:W-:Y:S01]  /*03a0*/  VIADD R6, R11, 0x2 ;  /* 0x000000020b067836 */ /* 0x000fe20000000000 */
[----:B-----5:R-:W-:-:S02]  /*03b0*/  SEL R19, R19, RZ, P2 ;  /* 0x000000ff13137207 */ /* 0x020fc40001000000 */
[----:B------:R-:W-:Y:S02]  /*03c0*/  ISETP.GT.AND P2, PT, R11, RZ, PT ;  /* 0x000000ff0b00720c */ /* 0x000fe40003f44270 */
[----:B------:R-:W-:Y:S02]  /*03d0*/  ISETP.GT.AND P6, PT, R0, RZ, P1 ;  /* 0x000000ff0000720c */ /* 0x000fe40000fc4270 */
[----:B------:R-:W-:Y:S01]  /*03e0*/  SEL R21, R6, 0x3, !P2 ;  /* 0x0000000306157807 */ /* 0x000fe20005000000 */
[----:B------:R1:W2:Y:S01]  /*03f0*/  @P5 LDG.E R14, desc[UR4][R12.64] ;  /* 0x000000040c0e5981 */ /* 0x0002a2000c1e1900 */
[C---:B------:R-:W-:Y:S02]  /*0400*/  ISETP.GT.AND P2, PT, R0.reuse, -0x1, P1 ;  /* 0xffffffff0000780c */ /* 0x040fe40000f44270 */
[----:B------:R-:W-:Y:S01]  /*0410*/  ISETP.LT.AND P1, PT, R0, 0x1, P1 ;  /* 0x000000010000780c */ /* 0x000fe20000f21270 */
[----:B------:R-:W-:-:S06]  /*0420*/  IMAD.WIDE R6, R7, 0x4, R2 ;  /* 0x0000000407067825 */ /* 0x000fcc00078e0202 */
[----:B------:R-:W3:Y:S01]  /*0430*/  @P6 LDG.E R18, desc[UR4][R4.64] ;  /* 0x0000000404126981 */ /* 0x000ee2000c1e1900 */
[----:B------:R-:W-:-:S03]  /*0440*/  IMAD.WIDE R2, R23, 0x4, R2 ;  /* 0x0000000417027825 */ /* 0x000fc600078e0202 */
[----:B------:R-:W5:Y:S04]  /*0450*/  @P2 LDG.E R15, desc[UR4][R6.64] ;  /* 0x00000004060f2981 */ /* 0x000f68000c1e1900 */
[----:B------:R4:W5:Y:S01]  /*0460*/  @P1 LDG.E R22, desc[UR4][R2.64] ;  /* 0x0000000402161981 */ /* 0x000962000c1e1900 */
[----:B-1----:R-:W-:-:S04]  /*0470*/  IMAD.IADD R12, R11, 0x1, R0 ;  /* 0x000000010b0c7824 */ /* 0x002fc800078e0200 */
[----:B------:R-:W-:-:S05]  /*0480*/  IMAD R12, R11, R0, -R12 ;  /* 0x000000000b0c7224 */ /* 0x000fca00078e0a0c */
[----:B------:R-:W-:Y:S01]  /*0490*/  IADD3 R12, R21, R12, R20 ;  /* 0x0000000c150c7210 */ /* 0x000fe20007ffe014 */
[-C--:B------:R-:W-:Y:S02]  /*04a0*/  IMAD R11, R11, R20.reuse, RZ ;  /* 0x000000140b0b7224 */ /* 0x080fe400078e02ff */
[----:B------:R-:W-:Y:S01]  /*04b0*/  FADD R19, R19, R10 ;  /* 0x0000000a13137221 */ /* 0x000fe20000000000 */
[----:B----4-:R-:W-:Y:S01]  /*04c0*/  SEL R8, R8, RZ, P0 ;  /* 0x000000ff08087207 */ /* 0x010fe20000000000 */
[----:B0-----:R-:W0:Y:S01]  /*04d0*/  LDC.64 R2, c[0x0][0x218] ;  /* 0x00008600ff027b82 */ /* 0x001e220000000a00 */
[----:B------:R-:W-:Y:S02]  /*04e0*/  VIADD R12, R12, 0x1 ;  /* 0x000000010c0c7836 */ /* 0x000fe40000000000 */
[----:B------:R-:W-:Y:S02]  /*04f0*/  IMAD R11, R0, R21, R11 ;  /* 0x00000015000b7224 */ /* 0x000fe400078e020b */
[----:B------:R-:W-:-:S04]  /*0500*/  IMAD R12, R21, R20, R12 ;  /* 0x00000014150c7224 */ /* 0x000fc800078e020c */
[----:B------:R-:W-:-:S05]  /*0510*/  IMAD.IADD R11, R12, 0x1, -R11 ;  /* 0x000000010c0b7824 */ /* 0x000fca00078e0a0b */
[----:B------:R-:W-:Y:S01]  /*0520*/  I2FP.F32.S32 R11, R11 ;  /* 0x0000000b000b7245 */ /* 0x000fe20000201400 */
[----:B------:R-:W-:-:S03]  /*0530*/  FADD R19, R19, R16 ;  /* 0x0000001013137221 */ /* 0x000fc60000000000 */
[----:B------:R-:W-:Y:S01]  /*0540*/  FSETP.GT.AND P0, PT, |R11|, 8.50705917302346158658e+37, PT ;  /* 0x7e8000000b00780b */ /* 0x000fe20003f04200 */
[----:B------:R-:W-:Y:S01]  /*0550*/  FADD R19, R19, R8 ;  /* 0x0000000813137221 */ /* 0x000fe20000000000 */
[----:B------:R-:W-:Y:S01]  /*0560*/  SEL R17, R17, RZ, P3 ;  /* 0x000000ff11117207 */ /* 0x000fe20001800000 */
[----:B0-----:R-:W-:Y:S01]  /*0570*/  IMAD.WIDE R2, R9, 0x4, R2 ;  /* 0x0000000409027825 */ /* 0x001fe200078e0202 */
[----:B--2---:R-:W-:Y:S02]  /*0580*/  SEL R14, R14, RZ, P5 ;  /* 0x000000ff0e0e7207 */ /* 0x004fe40002800000 */
[----:B------:R-:W-:-:S03]  /*0590*/  FSETP.GEU.AND P5, PT, |R11|, 1.175494350822287508e-38, PT ;  /* 0x008000000b00780b */ /* 0x000fc60003fae200 */
[----:B------:R-:W-:-:S04]  /*05a0*/  FADD R14, R19, R14 ;  /* 0x0000000e130e7221 */ /* 0x000fc80000000000 */
[----:B------:R-:W-:Y:S01]  /*05b0*/  @P0 FMUL R11, R11, 0.25 ;  /* 0x3e8000000b0b0820 */ /* 0x000fe20000400000 */
[----:B------:R-:W-:Y:S01]  /*05c0*/  FADD R17, R14, R17 ;  /* 0x000000110e117221 */ /* 0x000fe20000000000 */
[----:B---3--:R-:W-:Y:S02]  /*05d0*/  SEL R18, R18, RZ, P6 ;  /* 0x000000ff12127207 */ /* 0x008fe40003000000 */
[----:B-----5:R-:W-:Y:S02]  /*05e0*/  SEL R15, R15, RZ, P2 ;  /* 0x000000ff0f0f7207 */ /* 0x020fe40001000000 */
[----:B------:R-:W-:Y:S01]  /*05f0*/  @!P5 FMUL R11, R11, 16777216 ;  /* 0x4b8000000b0bd820 */ /* 0x000fe20000400000 */
[----:B------:R-:W-:Y:S01]  /*0600*/  FADD R18, R17, R18 ;  /* 0x0000001211127221 */ /* 0x000fe20000000000 */
[----:B------:R-:W-:-:S03]  /*0610*/  SEL R22, R22, RZ, P1 ;  /* 0x000000ff16167207 */ /* 0x000fc60000800000 */
[----:B------:R-:W-:Y:S01]  /*0620*/  FADD R15, R18, R15 ;  /* 0x0000000f120f7221 */ /* 0x000fe20000000000 */
[----:B------:R-:W0:Y:S03]  /*0630*/  MUFU.RCP R11, R11 ;  /* 0x0000000b000b7308 */ /* 0x000e260000001000 */
[----:B------:R-:W-:-:S04]  /*0640*/  FADD R22, R15, R22 ;  /* 0x000000160f167221 */ /* 0x000fc80000000000 */
[----:B------:R-:W-:-:S04]  /*0650*/  @P0 FMUL R22, R22, 0.25 ;  /* 0x3e80000016160820 */ /* 0x000fc80000400000 */
[----:B------:R-:W-:-:S04]  /*0660*/  @!P5 FMUL R22, R22, 16777216 ;  /* 0x4b8000001616d820 */ /* 0x000fc80000400000 */
[----:B0-----:R-:W-:Y:S01]  /*0670*/  FMUL R5, R11, R22 ;  /* 0x000000160b057220 */ /* 0x001fe20000400000 */
[----:B------:R-:W-:Y:S06]  /*0680*/  @P4 EXIT ;  /* 0x000000000000494d */ /* 0x000fec0003800000 */
[----:B------:R-:W-:Y:S01]  /*0690*/  STG.E desc[UR4][R2.64], R5 ;  /* 0x0000000502007986 */ /* 0x000fe2000c101904 */
[----:B------:R-:W-:Y:S05]  /*06a0*/  EXIT ;  /* 0x000000000000794d */ /* 0x000fea0003800000 */
.L_x_0:
[----:B------:R-:W-:-:S00]  /*06b0*/  BRA `(.L_x_0) ;  /* 0xfffffffc00fc7947 */ /* 0x000fc0000383ffff */
[----:B------:R-:W-:-:S00]  /*06c0*/  NOP ;  /* 0x0000000000007918 */ /* 0x000fc00000000000 */
        /* <DEDUP_REMOVED lines=11> */
.L_x_1:


//--------------------- .nv.constant0.triton_poi_fused_avg_pool2d_67 --------------------------
	.section	.nv.constant0.triton_poi_fused_avg_pool2d_67,"a",@progbits
	.sectionflags	@""
	.align	4
.nv.constant0.triton_poi_fused_avg_pool2d_67:
	.zero		548
